//
// Generated by NVIDIA NVVM Compiler
//
// Compiler Build ID: CL-36424714
// Cuda compilation tools, release 13.0, V13.0.88
// Based on NVVM 20.0.0
//

.version 9.0
.target sm_100
.address_size 64

	// .globl	_Z9histogramPcPii

.visible .entry _Z9histogramPcPii(
	.param .u64 .ptr .align 1 _Z9histogramPcPii_param_0,
	.param .u64 .ptr .align 1 _Z9histogramPcPii_param_1,
	.param .u32 _Z9histogramPcPii_param_2
)
{
	.reg .pred 	%p<3>;
	.reg .b16 	%rs<6>;
	.reg .b32 	%r<13>;
	.reg .b64 	%rd<9>;

	ld.param.u64 	%rd3, [_Z9histogramPcPii_param_0];
	ld.param.u64 	%rd4, [_Z9histogramPcPii_param_1];
	ld.param.u32 	%r6, [_Z9histogramPcPii_param_2];
	mov.u32 	%r1, %ntid.x;
	mov.u32 	%r7, %ctaid.x;
	mov.u32 	%r8, %tid.x;
	mad.lo.s32 	%r12, %r1, %r7, %r8;
	setp.ge.s32 	%p1, %r12, %r6;
	@%p1 bra 	$L__BB0_3;
	mov.u32 	%r9, %nctaid.x;
	mul.lo.s32 	%r3, %r9, %r1;
	cvta.to.global.u64 	%rd1, %rd3;
	cvta.to.global.u64 	%rd2, %rd4;
$L__BB0_2:
	cvt.s64.s32 	%rd5, %r12;
	add.s64 	%rd6, %rd1, %rd5;
	ld.global.s8 	%rs1, [%rd6];
	add.s16 	%rs2, %rs1, -97;
	shr.u16 	%rs3, %rs2, 14;
	add.s16 	%rs4, %rs2, %rs3;
	shr.s16 	%rs5, %rs4, 2;
	cvt.s32.s16 	%r10, %rs5;
	mul.wide.s32 	%rd7, %r10, 4;
	add.s64 	%rd8, %rd2, %rd7;
	atom.global.add.u32 	%r11, [%rd8], 1;
	add.s32 	%r12, %r12, %r3;
	setp.lt.s32 	%p2, %r12, %r6;
	@%p2 bra 	$L__BB0_2;
$L__BB0_3:
	ret;

}


// ===== COMPILED SASS (sm_100) =====

	.target	sm_100

	.elftype	@"ET_EXEC"


//--------------------- .note.nv.tkinfo           --------------------------
	.section	.note.nv.tkinfo,"",@"SHT_NOTE"
	.sectionflags	@"SHF_NOTE_NV_TKINFO"
	.tkinfo
        /*0018*/ 	.word	0x00000002
        /*0030*/ 	.string	""
        /*0030*/ 	.string	"ptxas"
        /*0030*/ 	.string	"Cuda compilation tools, release 13.0, V13.0.88"
        /*0030*/ 	.string	"Build cuda_13.0.r13.0/compiler.36424714_0"
        /*0030*/ 	.string	"-arch sm_100 -m 64 "



//--------------------- .note.nv.cuinfo           --------------------------
	.section	.note.nv.cuinfo,"",@"SHT_NOTE"
	.sectionflags	@"SHF_NOTE_NV_CUINFO"
        /*0018*/ 	.short	0x0002
        /*001a*/ 	.short	0x0064
        /*001c*/ 	.short	0x0082
	.zero		2


//--------------------- .nv.info                  --------------------------
	.section	.nv.info,"",@"SHT_CUDA_INFO"
	.align	4


	//----- nvinfo : EIATTR_REGCOUNT
	.align		4
        /*0000*/ 	.byte	0x04, 0x2f
        /*0002*/ 	.short	(.L_1 - .L_0)
	.align		4
.L_0:
        /*0004*/ 	.word	index@(_Z9histogramPcPii)
        /*0008*/ 	.word	0x0000000c


	//----- nvinfo : EIATTR_FRAME_SIZE
	.align		4
.L_1:
        /*000c*/ 	.byte	0x04, 0x11
        /*000e*/ 	.short	(.L_3 - .L_2)
	.align		4
.L_2:
        /*0010*/ 	.word	index@(_Z9histogramPcPii)
        /*0014*/ 	.word	0x00000000


	//----- nvinfo : EIATTR_MIN_STACK_SIZE
	.align		4
.L_3:
        /*0018*/ 	.byte	0x04, 0x12
        /*001a*/ 	.short	(.L_5 - .L_4)
	.align		4
.L_4:
        /*001c*/ 	.word	index@(_Z9histogramPcPii)
        /*0020*/ 	.word	0x00000000
.L_5:


//--------------------- .nv.compat                --------------------------
	.section	.nv.compat,"",@"SHT_CUDA_COMPAT_INFO"
	.align	4
        /*0000*/ 	.byte	0x02, 0x09, 0x00, 0x00, 0x02, 0x02, 0x01, 0x00, 0x02, 0x05, 0x05, 0x00, 0x03, 0x07, 0x01, 0x01
        /*0010*/ 	.byte	0x02, 0x03, 0x00, 0x00, 0x02, 0x06, 0x01, 0x00, 0x04, 0x0b, 0x08, 0x00, 0x09, 0x00, 0x00, 0x00
        /*0020*/ 	.byte	0x00, 0x00, 0x00, 0x00


//--------------------- .nv.info._Z9histogramPcPii --------------------------
	.section	.nv.info._Z9histogramPcPii,"",@"SHT_CUDA_INFO"
	.sectionflags	@""
	.align	4


	//----- nvinfo : EIATTR_CUDA_API_VERSION
	.align		4
        /*0000*/ 	.byte	0x04, 0x37
        /*0002*/ 	.short	(.L_7 - .L_6)
.L_6:
        /*0004*/ 	.word	0x00000082


	//----- nvinfo : EIATTR_KPARAM_INFO
	.align		4
.L_7:
        /*0008*/ 	.byte	0x04, 0x17
        /*000a*/ 	.short	(.L_9 - .L_8)
.L_8:
        /*000c*/ 	.word	0x00000000
        /*0010*/ 	.short	0x0002
        /*0012*/ 	.short	0x0010
        /*0014*/ 	.byte	0x00, 0xf0, 0x11, 0x00


	//----- nvinfo : EIATTR_KPARAM_INFO
	.align		4
.L_9:
        /*0018*/ 	.byte	0x04, 0x17
        /*001a*/ 	.short	(.L_11 - .L_10)
.L_10:
        /*001c*/ 	.word	0x00000000
        /*0020*/ 	.short	0x0001
        /*0022*/ 	.short	0x0008
        /*0024*/ 	.byte	0x00, 0xf5, 0x21, 0x00


	//----- nvinfo : EIATTR_KPARAM_INFO
	.align		4
.L_11:
        /*0028*/ 	.byte	0x04, 0x17
        /*002a*/ 	.short	(.L_13 - .L_12)
.L_12:
        /*002c*/ 	.word	0x00000000
        /*0030*/ 	.short	0x0000
        /*0032*/ 	.short	0x0000
        /*0034*/ 	.byte	0x00, 0xf5, 0x21, 0x00


	//----- nvinfo : EIATTR_SPARSE_MMA_MASK
	.align		4
.L_13:
        /*0038*/ 	.byte	0x03, 0x50
        /*003a*/ 	.short	0x0000


	//----- nvinfo : EIATTR_MAXREG_COUNT
	.align		4
        /*003c*/ 	.byte	0x03, 0x1b
        /*003e*/ 	.short	0x00ff


	//----- nvinfo : EIATTR_MERCURY_ISA_VERSION
	.align		4
        /*0040*/ 	.byte	0x03, 0x5f
        /*0042*/ 	.short	0x0101


	//----- nvinfo : EIATTR_VRC_CTA_INIT_COUNT
	.align		4
        /*0044*/ 	.byte	0x02, 0x4a
	.zero		1
	.zero		1


	//----- nvinfo : EIATTR_EXIT_INSTR_OFFSETS
	.align		4
        /*0048*/ 	.byte	0x04, 0x1c
        /*004a*/ 	.short	(.L_15 - .L_14)


	//   ....[0]....
.L_14:
        /*004c*/ 	.word	0x00000070


	//   ....[1]....
        /*0050*/ 	.word	0x000001c0


	//----- nvinfo : EIATTR_CRS_STACK_SIZE
	.align		4
.L_15:
        /*0054*/ 	.byte	0x04, 0x1e
        /*0056*/ 	.short	(.L_17 - .L_16)
.L_16:
        /*0058*/ 	.word	0x00000000


	//----- nvinfo : EIATTR_CBANK_PARAM_SIZE
	.align		4
.L_17:
        /*005c*/ 	.byte	0x03, 0x19
        /*005e*/ 	.short	0x0014


	//----- nvinfo : EIATTR_PARAM_CBANK
	.align		4
        /*0060*/ 	.byte	0x04, 0x0a
        /*0062*/ 	.short	(.L_19 - .L_18)
	.align		4
.L_18:
        /*0064*/ 	.word	index@(.nv.constant0._Z9histogramPcPii)
        /*0068*/ 	.short	0x0380
        /*006a*/ 	.short	0x0014


	//----- nvinfo : EIATTR_SW_WAR
	.align		4
.L_19:
        /*006c*/ 	.byte	0x04, 0x36
        /*006e*/ 	.short	(.L_21 - .L_20)
.L_20:
        /*0070*/ 	.word	0x00000008
.L_21:


//--------------------- .nv.callgraph             --------------------------
	.section	.nv.callgraph,"",@"SHT_CUDA_CALLGRAPH"
	.align	4
	.sectionentsize	8
	.align		4
        /*0000*/ 	.word	0x00000000
	.align		4
        /*0004*/ 	.word	0xffffffff
	.align		4
        /*0008*/ 	.word	0x00000000
	.align		4
        /*000c*/ 	.word	0xfffffffe
	.align		4
        /*0010*/ 	.word	0x00000000
	.align		4
        /*0014*/ 	.word	0xfffffffd
	.align		4
        /*0018*/ 	.word	0x00000000
	.align		4
        /*001c*/ 	.word	0xfffffffc


//--------------------- .text._Z9histogramPcPii   --------------------------
	.section	.text._Z9histogramPcPii,"ax",@progbits
	.align	128
        .global         _Z9histogramPcPii
        .type           _Z9histogramPcPii,@function
        .size           _Z9histogramPcPii,(.L_x_2 - _Z9histogramPcPii)
        .other          _Z9histogramPcPii,@"STO_CUDA_ENTRY STV_DEFAULT"
_Z9histogramPcPii:
.text._Z9histogramPcPii:
[----:B------:R-:W-:Y:S01]  /*0000*/  LDC R1, c[0x0][0x37c] ;  /* 0x0000df00ff017b82 */ /* 0x000fe20000000800 */
[----:B------:R-:W0:Y:S01]  /*0010*/  S2R R0, SR_CTAID.X ;  /* 0x0000000000007919 */ /* 0x000e220000002500 */
[----:B------:R-:W0:Y:S01]  /*0020*/  LDCU UR4, c[0x0][0x360] ;  /* 0x00006c00ff0477ac */ /* 0x000e220008000800 */
[----:B------:R-:W0:Y:S01]  /*0030*/  S2R R3, SR_TID.X ;  /* 0x0000000000037919 */ /* 0x000e220000002100 */
[----:B------:R-:W1:Y:S01]  /*0040*/  LDCU UR8, c[0x0][0x390] ;  /* 0x00007200ff0877ac */ /* 0x000e620008000800 */
[----:B0-----:R-:W-:-:S05]  /*0050*/  IMAD R0, R0, UR4, R3 ;  /* 0x0000000400007c24 */ /* 0x001fca000f8e0203 */
[----:B-1----:R-:W-:-:S13]  /*0060*/  ISETP.GE.AND P0, PT, R0, UR8, PT ;  /* 0x0000000800007c0c */ /* 0x002fda000bf06270 */
[----:B------:R-:W-:Y:S05]  /*0070*/  @P0 EXIT ;  /* 0x000000000000094d */ /* 0x000fea0003800000 */
[----:B------:R-:W0:Y:S01]  /*0080*/  LDC.64 R2, c[0x0][0x388] ;  /* 0x0000e200ff027b82 */ /* 0x000e220000000a00 */
[----:B------:R-:W1:Y:S01]  /*0090*/  LDCU UR5, c[0x0][0x370] ;  /* 0x00006e00ff0577ac */ /* 0x000e620008000800 */
[----:B------:R-:W2:Y:S01]  /*00a0*/  LDCU.64 UR6, c[0x0][0x358] ;  /* 0x00006b00ff0677ac */ /* 0x000ea20008000a00 */
[----:B------:R-:W3:Y:S01]  /*00b0*/  LDCU.64 UR10, c[0x0][0x380] ;  /* 0x00007000ff0a77ac */ /* 0x000ee20008000a00 */
[----:B-1----:R-:W-:-:S12]  /*00c0*/  UIMAD UR4, UR4, UR5, URZ ;  /* 0x00000005040472a4 */ /* 0x002fd8000f8e02ff */
.L_x_0:
[----:B---3--:R-:W-:-:S04]  /*00d0*/  IADD3 R6, P0, PT, R0, UR10, RZ ;  /* 0x0000000a00067c10 */ /* 0x008fc8000ff1e0ff */
[----:B------:R-:W-:-:S05]  /*00e0*/  LEA.HI.X.SX32 R7, R0, UR11, 0x1, P0 ;  /* 0x0000000b00077c11 */ /* 0x000fca00080f0eff */
[----:B--2---:R-:W2:Y:S01]  /*00f0*/  LDG.E.S8 R6, desc[UR6][R6.64] ;  /* 0x0000000606067981 */ /* 0x004ea2000c1e1300 */
[----:B------:R-:W-:Y:S02]  /*0100*/  VIADD R0, R0, UR4 ;  /* 0x0000000400007c36 */ /* 0x000fe40008000000 */
[----:B-1----:R-:W-:-:S03]  /*0110*/  IMAD.MOV.U32 R9, RZ, RZ, 0x1 ;  /* 0x00000001ff097424 */ /* 0x002fc600078e00ff */
[----:B------:R-:W-:Y:S01]  /*0120*/  ISETP.GE.AND P0, PT, R0, UR8, PT ;  /* 0x0000000800007c0c */ /* 0x000fe2000bf06270 */
[----:B--2---:R-:W-:-:S05]  /*0130*/  VIADD R4, R6, 0xffffff9f ;  /* 0xffffff9f06047836 */ /* 0x004fca0000000000 */
[----:B------:R-:W-:-:S04]  /*0140*/  LOP3.LUT R5, R4, 0xffff, RZ, 0xc0, !PT ;  /* 0x0000ffff04057812 */ /* 0x000fc800078ec0ff */
[----:B------:R-:W-:-:S04]  /*0150*/  LEA.HI R4, R5, R4, RZ, 0x12 ;  /* 0x0000000405047211 */ /* 0x000fc800078f90ff */
[----:B------:R-:W-:-:S04]  /*0160*/  PRMT R4, R4, 0x9910, RZ ;  /* 0x0000991004047816 */ /* 0x000fc800000000ff */
[----:B------:R-:W-:-:S04]  /*0170*/  SHF.R.S32.HI R4, RZ, 0x2, R4 ;  /* 0x00000002ff047819 */ /* 0x000fc80000011404 */
[----:B------:R-:W-:-:S05]  /*0180*/  PRMT R5, R4, 0x9910, RZ ;  /* 0x0000991004057816 */ /* 0x000fca00000000ff */
[----:B0-----:R-:W-:-:S05]  /*0190*/  IMAD.WIDE R4, R5, 0x4, R2 ;  /* 0x0000000405047825 */ /* 0x001fca00078e0202 */
[----:B------:R1:W-:Y:S01]  /*01a0*/  REDG.E.ADD.STRONG.GPU desc[UR6][R4.64], R9 ;  /* 0x000000090400798e */ /* 0x0003e2000c12e106 */
[----:B------:R-:W-:Y:S05]  /*01b0*/  @!P0 BRA `(.L_x_0) ;  /* 0xfffffffc00c48947 */ /* 0x000fea000383ffff */
[----:B------:R-:W-:Y:S05]  /*01c0*/  EXIT ;  /* 0x000000000000794d */ /* 0x000fea0003800000 */
.L_x_1:
[----:B------:R-:W-:-:S00]  /*01d0*/  BRA `(.L_x_1) ;  /* 0xfffffffc00fc7947 */ /* 0x000fc0000383ffff */
[----:B------:R-:W-:-:S00]  /*01e0*/  NOP ;  /* 0x0000000000007918 */ /* 0x000fc00000000000 */
        /* <DEDUP_REMOVED lines=9> */
.L_x_2:


//--------------------- .nv.shared.reserved.0     --------------------------
	.section	.nv.shared.reserved.0,"aw",@nobits
	.weak		__nv_reservedSMEM_offset_0_alias
	.size		__nv_reservedSMEM_offset_0_alias, 0, 64
	.other		__nv_reservedSMEM_offset_0_alias,@"STO_CUDA_RESERVED_SHARED STV_DEFAULT"
__nv_reservedSMEM_offset_0_alias:
	.zero		0
	.zero		64


//--------------------- .nv.constant0._Z9histogramPcPii --------------------------
	.section	.nv.constant0._Z9histogramPcPii,"a",@progbits
	.sectionflags	@""
	.align	4
.nv.constant0._Z9histogramPcPii:
	.zero		916


//--------------------- SYMBOLS --------------------------

	.type		.nv.reservedSmem.offset0,@object
	.size		.nv.reservedSmem.offset0,0x4
